	.headerflags	@"EF_CUDA_TEXMODE_UNIFIED EF_CUDA_64BIT_ADDRESS EF_CUDA_ACCELERATORS EF_CUDA_SM90 EF_CUDA_VIRTUAL_SM(EF_CUDA_SM90)"
	.elftype	@"ET_EXEC"


//--------------------- .nv.info                  --------------------------
	.section	.nv.info,"",@"SHT_CUDA_INFO"
	.align	4


	//----- nvinfo : EIATTR_REGCOUNT
	.align		4
        /*0000*/ 	.byte	0x04, 0x2f
        /*0002*/ 	.short	(.L_2 - .L_1)
	.align		4
.L_1:
        /*0004*/ 	.word	index@(triton_per_fused__native_batch_norm_legit_convolution_relu_39)
        /*0008*/ 	.word	0x00000027


	//----- nvinfo : EIATTR_MIN_STACK_SIZE
	.align		4
.L_2:
        /*000c*/ 	.byte	0x04, 0x12
        /*000e*/ 	.short	(.L_4 - .L_3)
	.align		4
.L_3:
        /*0010*/ 	.word	index@(triton_per_fused__native_batch_norm_legit_convolution_relu_39)
        /*0014*/ 	.word	0x00000000


	//----- nvinfo : EIATTR_FRAME_SIZE
	.align		4
.L_4:
        /*0018*/ 	.byte	0x04, 0x11
        /*001a*/ 	.short	(.L_6 - .L_5)
	.align		4
.L_5:
        /*001c*/ 	.word	index@(triton_per_fused__native_batch_norm_legit_convolution_relu_39)
        /*0020*/ 	.word	0x00000000


	//----- nvinfo : EIATTR_MIN_STACK_SIZE
	.align		4
.L_6:
        /*0024*/ 	.byte	0x04, 0x12
        /*0026*/ 	.short	(.L_8 - .L_7)
	.align		4
.L_7:
        /*0028*/ 	.word	index@(triton_per_fused__native_batch_norm_legit_convolution_relu_39)
        /*002c*/ 	.word	0x00000000
.L_8:


//--------------------- .nv.info.triton_per_fused__native_batch_norm_legit_convolution_relu_39 --------------------------
	.section	.nv.info.triton_per_fused__native_batch_norm_legit_convolution_relu_39,"",@"SHT_CUDA_INFO"
	.sectionflags	@""
	.align	4


	//----- nvinfo : EIATTR_CUDA_API_VERSION
	.align		4
        /*0000*/ 	.byte	0x04, 0x37
        /*0002*/ 	.short	(.L_10 - .L_9)
.L_9:
        /*0004*/ 	.word	0x0000007c


	//----- nvinfo : EIATTR_KPARAM_INFO
	.align		4
.L_10:
        /*0008*/ 	.byte	0x04, 0x17
        /*000a*/ 	.short	(.L_12 - .L_11)
.L_11:
        /*000c*/ 	.word	0x00000000
        /*0010*/ 	.short	0x0006
        /*0012*/ 	.short	0x002c
        /*0014*/ 	.byte	0x00, 0xf0, 0x11, 0x00


	//----- nvinfo : EIATTR_KPARAM_INFO
	.align		4
.L_12:
        /*0018*/ 	.byte	0x04, 0x17
        /*001a*/ 	.short	(.L_14 - .L_13)
.L_13:
        /*001c*/ 	.word	0x00000000
        /*0020*/ 	.short	0x0005
        /*0022*/ 	.short	0x0028
        /*0024*/ 	.byte	0x00, 0xf0, 0x11, 0x00


	//----- nvinfo : EIATTR_KPARAM_INFO
	.align		4
.L_14:
        /*0028*/ 	.byte	0x04, 0x17
        /*002a*/ 	.short	(.L_16 - .L_15)
.L_15:
        /*002c*/ 	.word	0x00000000
        /*0030*/ 	.short	0x0004
        /*0032*/ 	.short	0x0020
        /*0034*/ 	.byte	0x00, 0xf4, 0x21, 0x00


	//----- nvinfo : EIATTR_KPARAM_INFO
	.align		4
.L_16:
        /*0038*/ 	.byte	0x04, 0x17
        /*003a*/ 	.short	(.L_18 - .L_17)
.L_17:
        /*003c*/ 	.word	0x00000000
        /*0040*/ 	.short	0x0003
        /*0042*/ 	.short	0x0018
        /*0044*/ 	.byte	0x00, 0xf4, 0x21, 0x00


	//----- nvinfo : EIATTR_KPARAM_INFO
	.align		4
.L_18:
        /*0048*/ 	.byte	0x04, 0x17
        /*004a*/ 	.short	(.L_20 - .L_19)
.L_19:
        /*004c*/ 	.word	0x00000000
        /*0050*/ 	.short	0x0002
        /*0052*/ 	.short	0x0010
        /*0054*/ 	.byte	0x00, 0xf4, 0x21, 0x00


	//----- nvinfo : EIATTR_KPARAM_INFO
	.align		4
.L_20:
        /*0058*/ 	.byte	0x04, 0x17
        /*005a*/ 	.short	(.L_22 - .L_21)
.L_21:
        /*005c*/ 	.word	0x00000000
        /*0060*/ 	.short	0x0001
        /*0062*/ 	.short	0x0008
        /*0064*/ 	.byte	0x00, 0xf4, 0x21, 0x00


	//----- nvinfo : EIATTR_KPARAM_INFO
	.align		4
.L_22:
        /*0068*/ 	.byte	0x04, 0x17
        /*006a*/ 	.short	(.L_24 - .L_23)
.L_23:
        /*006c*/ 	.word	0x00000000
        /*0070*/ 	.short	0x0000
        /*0072*/ 	.short	0x0000
        /*0074*/ 	.byte	0x00, 0xf4, 0x21, 0x00


	//----- nvinfo : EIATTR_SPARSE_MMA_MASK
	.align		4
.L_24:
        /*0078*/ 	.byte	0x03, 0x50
        /*007a*/ 	.short	0x0000


	//----- nvinfo : EIATTR_MAXREG_COUNT
	.align		4
        /*007c*/ 	.byte	0x03, 0x1b
        /*007e*/ 	.short	0x00ff


	//----- nvinfo : EIATTR_COOP_GROUP_MASK_REGIDS
	.align		4
        /*0080*/ 	.byte	0x04, 0x29
        /*0082*/ 	.short	(.L_26 - .L_25)


	//   ....[0]....
.L_25:
        /*0084*/ 	.word	0xffffffff


	//   ....[1]....
        /*0088*/ 	.word	0xffffffff


	//   ....[2]....
        /*008c*/ 	.word	0xffffffff


	//   ....[3]....
        /*0090*/ 	.word	0xffffffff


	//   ....[4]....
        /*0094*/ 	.word	0xffffffff


	//   ....[5]....
        /*0098*/ 	.word	0xffffffff


	//   ....[6]....
        /*009c*/ 	.word	0xffffffff


	//   ....[7]....
        /*00a0*/ 	.word	0xffffffff


	//----- nvinfo : EIATTR_COOP_GROUP_INSTR_OFFSETS
	.align		4
.L_26:
        /*00a4*/ 	.byte	0x04, 0x28
        /*00a6*/ 	.short	(.L_28 - .L_27)


	//   ....[0]....
.L_27:
        /*00a8*/ 	.word	0x00000330


	//   ....[1]....
        /*00ac*/ 	.word	0x00000340


	//   ....[2]....
        /*00b0*/ 	.word	0x00000370


	//   ....[3]....
        /*00b4*/ 	.word	0x00000380


	//   ....[4]....
        /*00b8*/ 	.word	0x00000470


	//   ....[5]....
        /*00bc*/ 	.word	0x000004c0


	//   ....[6]....
        /*00c0*/ 	.word	0x000004e0


	//   ....[7]....
        /*00c4*/ 	.word	0x00000520


	//----- nvinfo : EIATTR_EXIT_INSTR_OFFSETS
	.align		4
.L_28:
        /*00c8*/ 	.byte	0x04, 0x1c
        /*00ca*/ 	.short	(.L_30 - .L_29)


	//   ....[0]....
.L_29:
        /*00cc*/ 	.word	0x000008a0


	//   ....[1]....
        /*00d0*/ 	.word	0x000008d0


	//----- nvinfo : EIATTR_REQNTID
	.align		4
.L_30:
        /*00d4*/ 	.byte	0x04, 0x10
        /*00d6*/ 	.short	(.L_32 - .L_31)
.L_31:
        /*00d8*/ 	.word	0x00000100
        /*00dc*/ 	.word	0x00000001
        /*00e0*/ 	.word	0x00000001


	//----- nvinfo : EIATTR_CBANK_PARAM_SIZE
	.align		4
.L_32:
        /*00e4*/ 	.byte	0x03, 0x19
        /*00e6*/ 	.short	0x0030


	//----- nvinfo : EIATTR_PARAM_CBANK
	.align		4
        /*00e8*/ 	.byte	0x04, 0x0a
        /*00ea*/ 	.short	(.L_34 - .L_33)
	.align		4
.L_33:
        /*00ec*/ 	.word	index@(.nv.constant0.triton_per_fused__native_batch_norm_legit_convolution_relu_39)
        /*00f0*/ 	.short	0x0210
        /*00f2*/ 	.short	0x0030


	//----- nvinfo : EIATTR_SW_WAR
	.align		4
.L_34:
        /*00f4*/ 	.byte	0x04, 0x36
        /*00f6*/ 	.short	(.L_36 - .L_35)
.L_35:
        /*00f8*/ 	.word	0x00000008
.L_36:


//--------------------- .nv.callgraph             --------------------------
	.section	.nv.callgraph,"",@"SHT_CUDA_CALLGRAPH"
	.align	4
	.sectionentsize	8
	.align		4
        /*0000*/ 	.word	0x00000000
	.align		4
        /*0004*/ 	.word	0xffffffff
	.align		4
        /*0008*/ 	.word	0x00000000
	.align		4
        /*000c*/ 	.word	0xfffffffe
	.align		4
        /*0010*/ 	.word	0x00000000
	.align		4
        /*0014*/ 	.word	0xfffffffd
	.align		4
        /*0018*/ 	.word	0x00000000
	.align		4
        /*001c*/ 	.word	0xfffffffc


//--------------------- .nv.constant4             --------------------------
	.section	.nv.constant4,"a",@progbits
	.align	8
	.align		8
.nv.constant4:
        /*0000*/ 	.dword	_$_str


//--------------------- .text.triton_per_fused__native_batch_norm_legit_convolution_relu_39 --------------------------
	.section	.text.triton_per_fused__native_batch_norm_legit_convolution_relu_39,"ax",@progbits
	.sectionflags	@"SHF_BARRIERS=1"
	.align	128
        .global         triton_per_fused__native_batch_norm_legit_convolution_relu_39
        .type           triton_per_fused__native_batch_norm_legit_convolution_relu_39,@function
        .size           triton_per_fused__native_batch_norm_legit_convolution_relu_39,(.L_x_1 - triton_per_fused__native_batch_norm_legit_convolution_relu_39)
        .other          triton_per_fused__native_batch_norm_legit_convolution_relu_39,@"STO_CUDA_ENTRY STV_DEFAULT"
triton_per_fused__native_batch_norm_legit_convolution_relu_39:
.text.triton_per_fused__native_batch_norm_legit_convolution_relu_39:
[----:B------:R-:W0:Y:S02]  /*0000*/  LDC R1, c[0x0][0x28] ;  /* 0x00000a00ff017b82 */ /* 0x000e240000000800 */
[----:B------:R-:W1:Y:S01]  /*0010*/  S2R R0, SR_TID.X ;  /* 0x0000000000007919 */ /* 0x000e620000002100 */
[----:B------:R-:W2:Y:S01]  /*0020*/  LDC.64 R4, c[0x0][0x218] ;  /* 0x00008600ff047b82 */ /* 0x000ea20000000a00 */
[----:B------:R-:W-:Y:S01]  /*0030*/  ULDC.64 UR6, c[0x0][0x208] ;  /* 0x0000820000067ab9 */ /* 0x000fe20000000a00 */
[----:B------:R-:W3:Y:S06]  /*0040*/  S2R R6, SR_CTAID.X ;  /* 0x0000000000067919 */ /* 0x000eec0000002500 */
[----:B------:R-:W4:Y:S01]  /*0050*/  LDC.64 R2, c[0x0][0x210] ;  /* 0x00008400ff027b82 */ /* 0x000f220000000a00 */
[----:B-1----:R-:W-:-:S02]  /*0060*/  SHF.R.U32.HI R12, RZ, 0x2, R0 ;  /* 0x00000002ff0c7819 */ /* 0x002fc40000011600 */
[----:B---3--:R-:W-:Y:S02]  /*0070*/  SHF.L.U32 R31, R6, 0x7, RZ ;  /* 0x00000007061f7819 */ /* 0x008fe400000006ff */
[----:B------:R-:W-:Y:S02]  /*0080*/  SHF.R.S32.HI R8, RZ, 0x18, R6 ;  /* 0x00000018ff087819 */ /* 0x000fe40000011406 */
[----:B------:R-:W-:Y:S02]  /*0090*/  SGXT.U32 R12, R12, 0x6 ;  /* 0x000000060c0c781a */ /* 0x000fe40000000000 */
[----:B------:R-:W-:Y:S02]  /*00a0*/  SGXT R8, R8, 0x1 ;  /* 0x000000010808781a */ /* 0x000fe40000000200 */
[----:B------:R-:W-:Y:S02]  /*00b0*/  LOP3.LUT R25, R31, R12, RZ, 0xfc, !PT ;  /* 0x0000000c1f197212 */ /* 0x000fe400078efcff */
[----:B------:R-:W-:-:S02]  /*00c0*/  LOP3.LUT R13, R31, 0x40, R12, 0xfe, !PT ;  /* 0x000000401f0d7812 */ /* 0x000fc400078efe0c */
[----:B------:R-:W-:Y:S02]  /*00d0*/  LEA.HI R7, R8, R25, RZ, 0xa ;  /* 0x0000001908077211 */ /* 0x000fe400078f50ff */
[----:B------:R-:W-:Y:S02]  /*00e0*/  SHF.L.U32 R6, R0, 0x2, RZ ;  /* 0x0000000200067819 */ /* 0x000fe400000006ff */
[----:B------:R-:W-:Y:S02]  /*00f0*/  LEA.HI R9, R8, R13, RZ, 0xa ;  /* 0x0000000d08097211 */ /* 0x000fe400078f50ff */
[----:B------:R-:W-:Y:S02]  /*0100*/  LOP3.LUT R8, R7, 0xfffffc00, RZ, 0xc0, !PT ;  /* 0xfffffc0007087812 */ /* 0x000fe400078ec0ff */
[----:B------:R-:W-:Y:S02]  /*0110*/  LOP3.LUT R6, R6, 0xc, RZ, 0xc0, !PT ;  /* 0x0000000c06067812 */ /* 0x000fe400078ec0ff */
[----:B------:R-:W-:-:S02]  /*0120*/  LOP3.LUT R10, R9, 0xfffffc00, RZ, 0xc0, !PT ;  /* 0xfffffc00090a7812 */ /* 0x000fc400078ec0ff */
[----:B------:R-:W-:Y:S02]  /*0130*/  IADD3 R15, R25, -R8, RZ ;  /* 0x80000008190f7210 */ /* 0x000fe40007ffe0ff */
[-C--:B------:R-:W-:Y:S02]  /*0140*/  LEA R25, R25, R6.reuse, 0x4 ;  /* 0x0000000619197211 */ /* 0x080fe400078e20ff */
[----:B------:R-:W-:Y:S01]  /*0150*/  IADD3 R17, R13, -R10, RZ ;  /* 0x8000000a0d117210 */ /* 0x000fe20007ffe0ff */
[----:B--2---:R-:W-:Y:S01]  /*0160*/  IMAD.WIDE R14, R15, 0x4, R4 ;  /* 0x000000040f0e7825 */ /* 0x004fe200078e0204 */
[----:B------:R-:W-:-:S03]  /*0170*/  LEA R13, R13, R6, 0x4 ;  /* 0x000000060d0d7211 */ /* 0x000fc600078e20ff */
[----:B----4-:R-:W-:Y:S02]  /*0180*/  IMAD.WIDE R20, R25, 0x4, R2 ;  /* 0x0000000419147825 */ /* 0x010fe400078e0202 */
[----:B------:R-:W2:Y:S02]  /*0190*/  LDG.E.EL R14, desc[UR6][R14.64] ;  /* 0x000000060e0e7981 */ /* 0x000ea4000c2e1900 */
[----:B------:R-:W-:Y:S02]  /*01a0*/  IMAD.WIDE R16, R17, 0x4, R4 ;  /* 0x0000000411107825 */ /* 0x000fe400078e0204 */
[----:B------:R-:W2:Y:S02]  /*01b0*/  LDG.E.128 R8, desc[UR6][R20.64] ;  /* 0x0000000614087981 */ /* 0x000ea4000c1e1d00 */
[----:B------:R-:W-:Y:S02]  /*01c0*/  IMAD.WIDE R2, R13, 0x4, R2 ;  /* 0x000000040d027825 */ /* 0x000fe400078e0202 */
[----:B------:R-:W3:Y:S04]  /*01d0*/  LDG.E.EL R16, desc[UR6][R16.64] ;  /* 0x0000000610107981 */ /* 0x000ee8000c2e1900 */
[----:B------:R-:W3:Y:S01]  /*01e0*/  LDG.E.128 R4, desc[UR6][R2.64] ;  /* 0x0000000602047981 */ /* 0x000ee2000c1e1d00 */
[----:B------:R-:W1:Y:S01]  /*01f0*/  S2UR UR5, SR_CgaCtaId ;  /* 0x00000000000579c3 */ /* 0x000e620000008800 */
[----:B------:R-:W-:-:S02]  /*0200*/  UMOV UR4, 0x400 ;  /* 0x0000040000047882 */ /* 0x000fc40000000000 */
[----:B-1----:R-:W-:-:S06]  /*0210*/  UPRMT UR4, UR5, 0x654, UR4 ;  /* 0x0000065405047896 */ /* 0x002fcc0008000004 */
[----:B------:R-:W-:Y:S02]  /*0220*/  LEA R12, R12, UR4, 0x2 ;  /* 0x000000040c0c7c11 */ /* 0x000fe4000f8e10ff */
[----:B------:R-:W-:Y:S01]  /*0230*/  LOP3.LUT R0, R0, 0x7f, RZ, 0xc0, !PT ;  /* 0x0000007f00007812 */ /* 0x000fe200078ec0ff */
[----:B------:R-:W1:Y:S01]  /*0240*/  S2R R36, SR_TID.X ;  /* 0x0000000000247919 */ /* 0x000e620000002100 */
[--C-:B--2---:R-:W-:Y:S01]  /*0250*/  FADD R9, R9, R14.reuse ;  /* 0x0000000e09097221 */ /* 0x104fe20000000000 */
[--C-:B------:R-:W-:Y:S01]  /*0260*/  FADD R8, R8, R14.reuse ;  /* 0x0000000e08087221 */ /* 0x100fe20000000000 */
[----:B------:R-:W-:-:S03]  /*0270*/  FADD R10, R10, R14 ;  /* 0x0000000e0a0a7221 */ /* 0x000fc60000000000 */
[----:B------:R-:W-:Y:S01]  /*0280*/  FADD R19, R9, R8 ;  /* 0x0000000809137221 */ /* 0x000fe20000000000 */
[--C-:B---3--:R-:W-:Y:S01]  /*0290*/  FADD R5, R5, R16.reuse ;  /* 0x0000001005057221 */ /* 0x108fe20000000000 */
[----:B------:R-:W-:Y:S01]  /*02a0*/  FADD R4, R4, R16 ;  /* 0x0000001004047221 */ /* 0x000fe20000000000 */
[----:B------:R-:W-:Y:S01]  /*02b0*/  FADD R11, R11, R14 ;  /* 0x0000000e0b0b7221 */ /* 0x000fe20000000000 */
[----:B------:R-:W-:Y:S01]  /*02c0*/  FADD R6, R6, R16 ;  /* 0x0000001006067221 */ /* 0x000fe20000000000 */
[----:B------:R-:W-:Y:S01]  /*02d0*/  FADD R14, R10, R19 ;  /* 0x000000130a0e7221 */ /* 0x000fe20000000000 */
[----:B------:R-:W-:Y:S01]  /*02e0*/  FADD R15, R5, R4 ;  /* 0x00000004050f7221 */ /* 0x000fe20000000000 */
[----:B------:R-:W-:Y:S02]  /*02f0*/  FADD R7, R7, R16 ;  /* 0x0000001007077221 */ /* 0x000fe40000000000 */
[----:B------:R-:W-:Y:S01]  /*0300*/  FADD R14, R11, R14 ;  /* 0x0000000e0b0e7221 */ /* 0x000fe20000000000 */
[----:B------:R-:W-:-:S04]  /*0310*/  FADD R16, R6, R15 ;  /* 0x0000000f06107221 */ /* 0x000fc80000000000 */
[----:B------:R-:W-:Y:S01]  /*0320*/  FADD R15, R7, R16 ;  /* 0x00000010070f7221 */ /* 0x000fe20000000000 */
[----:B------:R-:W2:Y:S04]  /*0330*/  SHFL.BFLY PT, R17, R14, 0x2, 0x1f ;  /* 0x0c401f000e117f89 */ /* 0x000ea800000e0000 */
[----:B------:R-:W3:Y:S01]  /*0340*/  SHFL.BFLY PT, R16, R15, 0x2, 0x1f ;  /* 0x0c401f000f107f89 */ /* 0x000ee200000e0000 */
[----:B--2---:R-:W-:Y:S01]  /*0350*/  FADD R18, R14, R17 ;  /* 0x000000110e127221 */ /* 0x004fe20000000000 */
[----:B---3--:R-:W-:-:S04]  /*0360*/  FADD R19, R15, R16 ;  /* 0x000000100f137221 */ /* 0x008fc80000000000 */
[----:B------:R-:W2:Y:S04]  /*0370*/  SHFL.BFLY PT, R23, R18, 0x1, 0x1f ;  /* 0x0c201f0012177f89 */ /* 0x000ea800000e0000 */
[----:B------:R-:W3:Y:S01]  /*0380*/  SHFL.BFLY PT, R16, R19, 0x1, 0x1f ;  /* 0x0c201f0013107f89 */ /* 0x000ee200000e0000 */
[----:B--2---:R-:W-:Y:S01]  /*0390*/  FADD R23, R18, R23 ;  /* 0x0000001712177221 */ /* 0x004fe20000000000 */
[----:B---3--:R-:W-:-:S03]  /*03a0*/  FADD R27, R19, R16 ;  /* 0x00000010131b7221 */ /* 0x008fc60000000000 */
[C---:B------:R-:W-:Y:S01]  /*03b0*/  FFMA R22, R23.reuse, -0.0625, R8 ;  /* 0xbd80000017167823 */ /* 0x040fe20000000008 */
[----:B------:R-:W-:Y:S01]  /*03c0*/  FFMA R32, R23, -0.0625, R9 ;  /* 0xbd80000017207823 */ /* 0x000fe20000000009 */
[C---:B------:R-:W-:Y:S02]  /*03d0*/  FFMA R16, R27.reuse, -0.0625, R4 ;  /* 0xbd8000001b107823 */ /* 0x040fe40000000004 */
[----:B------:R-:W-:Y:S01]  /*03e0*/  FMUL R29, R22, R22 ;  /* 0x00000016161d7220 */ /* 0x000fe20000400000 */
[----:B------:R-:W-:Y:S01]  /*03f0*/  FFMA R17, R27, -0.0625, R5 ;  /* 0xbd8000001b117823 */ /* 0x000fe20000000005 */
[C---:B------:R-:W-:Y:S01]  /*0400*/  FFMA R14, R23.reuse, -0.0625, R10 ;  /* 0xbd800000170e7823 */ /* 0x040fe2000000000a */
[----:B------:R-:W-:Y:S01]  /*0410*/  FMUL R24, R16, R16 ;  /* 0x0000001010187220 */ /* 0x000fe20000400000 */
[----:B------:R-:W-:Y:S01]  /*0420*/  FFMA R29, R32, R32, R29 ;  /* 0x00000020201d7223 */ /* 0x000fe2000000001d */
[----:B------:R-:W-:Y:S02]  /*0430*/  FFMA R15, R23, -0.0625, R11 ;  /* 0xbd800000170f7823 */ /* 0x000fe4000000000b */
[----:B------:R-:W-:Y:S01]  /*0440*/  FFMA R33, R17, R17, R24 ;  /* 0x0000001111217223 */ /* 0x000fe20000000018 */
[----:B------:R-:W-:-:S04]  /*0450*/  FFMA R24, R14, R14, R29 ;  /* 0x0000000e0e187223 */ /* 0x000fc8000000001d */
[----:B------:R-:W-:-:S05]  /*0460*/  FFMA R24, R15, R15, R24 ;  /* 0x0000000f0f187223 */ /* 0x000fca0000000018 */
[----:B------:R-:W2:Y:S01]  /*0470*/  SHFL.BFLY PT, R29, R24, 0x2, 0x1f ;  /* 0x0c401f00181d7f89 */ /* 0x000ea200000e0000 */
[C---:B------:R-:W-:Y:S01]  /*0480*/  FFMA R18, R27.reuse, -0.0625, R6 ;  /* 0xbd8000001b127823 */ /* 0x040fe20000000006 */
[----:B------:R-:W-:-:S03]  /*0490*/  FFMA R19, R27, -0.0625, R7 ;  /* 0xbd8000001b137823 */ /* 0x000fc60000000007 */
[----:B------:R-:W-:-:S04]  /*04a0*/  FFMA R26, R18, R18, R33 ;  /* 0x00000012121a7223 */ /* 0x000fc80000000021 */
[----:B------:R-:W-:-:S05]  /*04b0*/  FFMA R26, R19, R19, R26 ;  /* 0x00000013131a7223 */ /* 0x000fca000000001a */
[----:B------:R-:W3:Y:S01]  /*04c0*/  SHFL.BFLY PT, R33, R26, 0x2, 0x1f ;  /* 0x0c401f001a217f89 */ /* 0x000ee200000e0000 */
[----:B--2---:R-:W-:-:S05]  /*04d0*/  FADD R29, R24, R29 ;  /* 0x0000001d181d7221 */ /* 0x004fca0000000000 */
[----:B------:R-:W2:Y:S04]  /*04e0*/  SHFL.BFLY PT, R28, R29, 0x1, 0x1f ;  /* 0x0c201f001d1c7f89 */ /* 0x000ea800000e0000 */
[----:B------:R-:W-:Y:S04]  /*04f0*/  STS [R12], R23 ;  /* 0x000000170c007388 */ /* 0x000fe80000000800 */
[----:B------:R4:W-:Y:S01]  /*0500*/  STS [R12+0x100], R27 ;  /* 0x0001001b0c007388 */ /* 0x0009e20000000800 */
[----:B---3--:R-:W-:-:S05]  /*0510*/  FADD R33, R26, R33 ;  /* 0x000000211a217221 */ /* 0x008fca0000000000 */
[----:B------:R-:W3:Y:S01]  /*0520*/  SHFL.BFLY PT, R34, R33, 0x1, 0x1f ;  /* 0x0c201f0021227f89 */ /* 0x000ee200000e0000 */
[----:B----4-:R-:W4:Y:S01]  /*0530*/  LDC.64 R26, c[0x0][0x228] ;  /* 0x00008a00ff1a7b82 */ /* 0x010f220000000a00 */
[----:B--2---:R-:W-:-:S07]  /*0540*/  FADD R30, R29, R28 ;  /* 0x0000001c1d1e7221 */ /* 0x004fce0000000000 */
[----:B------:R-:W-:Y:S01]  /*0550*/  BAR.SYNC.DEFER_BLOCKING 0x0 ;  /* 0x0000000000007b1d */ /* 0x000fe20000010000 */
[----:B------:R-:W-:-:S05]  /*0560*/  LEA R28, R0, UR4, 0x2 ;  /* 0x00000004001c7c11 */ /* 0x000fca000f8e10ff */
[----:B------:R-:W-:Y:S02]  /*0570*/  LDS R0, [R28] ;  /* 0x000000001c007984 */ /* 0x000fe40000000800 */
[----:B------:R-:W-:Y:S01]  /*0580*/  BAR.SYNC.DEFER_BLOCKING 0x0 ;  /* 0x0000000000007b1d */ /* 0x000fe20000010000 */
[----:B---3--:R-:W-:-:S05]  /*0590*/  FADD R34, R33, R34 ;  /* 0x0000002221227221 */ /* 0x008fca0000000000 */
[----:B------:R-:W-:Y:S04]  /*05a0*/  STS [R12], R30 ;  /* 0x0000001e0c007388 */ /* 0x000fe80000000800 */
[----:B------:R2:W-:Y:S01]  /*05b0*/  STS [R12+0x100], R34 ;  /* 0x000100220c007388 */ /* 0x0005e20000000800 */
[----:B------:R-:W-:Y:S01]  /*05c0*/  BAR.SYNC.DEFER_BLOCKING 0x0 ;  /* 0x0000000000007b1d */ /* 0x000fe20000010000 */
[----:B------:R-:W-:-:S10]  /*05d0*/  HFMA2.MMA R29, -RZ, RZ, 1.375, 0 ;  /* 0x3d800000ff1d7435 */ /* 0x000fd400000001ff */
[-C--:B------:R-:W-:Y:S01]  /*05e0*/  FFMA R33, R30, R29.reuse, 9.9999997473787516356e-06 ;  /* 0x3727c5ac1e217423 */ /* 0x080fe2000000001d */
[----:B------:R-:W-:Y:S01]  /*05f0*/  FFMA R23, R34, R29, 9.9999997473787516356e-06 ;  /* 0x3727c5ac22177423 */ /* 0x000fe2000000001d */
[----:B------:R-:W3:Y:S04]  /*0600*/  LDS R24, [R28] ;  /* 0x000000001c187984 */ /* 0x000ee80000000800 */
[----:B------:R-:W2:Y:S08]  /*0610*/  MUFU.RSQ R33, R33 ;  /* 0x0000002100217308 */ /* 0x000eb00000001400 */
[----:B------:R-:W5:Y:S01]  /*0620*/  MUFU.RSQ R23, R23 ;  /* 0x0000001700177308 */ /* 0x000f620000001400 */
[----:B--2---:R-:W-:Y:S01]  /*0630*/  FMUL R12, R22, R33 ;  /* 0x00000021160c7220 */ /* 0x004fe20000400000 */
[-C--:B-----5:R-:W-:Y:S01]  /*0640*/  FMUL R16, R16, R23.reuse ;  /* 0x0000001710107220 */ /* 0x0a0fe20000400000 */
[-C--:B------:R-:W-:Y:S01]  /*0650*/  FMUL R17, R17, R23.reuse ;  /* 0x0000001711117220 */ /* 0x080fe20000400000 */
[-C--:B------:R-:W-:Y:S01]  /*0660*/  FMUL R18, R18, R23.reuse ;  /* 0x0000001712127220 */ /* 0x080fe20000400000 */
[----:B------:R-:W-:-:S02]  /*0670*/  FMUL R19, R19, R23 ;  /* 0x0000001713137220 */ /* 0x000fc40000400000 */
[----:B------:R-:W2:Y:S01]  /*0680*/  LDC.64 R22, c[0x0][0x230] ;  /* 0x00008c00ff167b82 */ /* 0x000ea20000000a00 */
[-C--:B------:R-:W-:Y:S01]  /*0690*/  FMUL R14, R14, R33.reuse ;  /* 0x000000210e0e7220 */ /* 0x080fe20000400000 */
[-C--:B------:R-:W-:Y:S01]  /*06a0*/  FMUL R15, R15, R33.reuse ;  /* 0x000000210f0f7220 */ /* 0x080fe20000400000 */
[----:B------:R-:W-:Y:S01]  /*06b0*/  FMUL R32, R32, R33 ;  /* 0x0000002120207220 */ /* 0x000fe20000400000 */
[----:B---3--:R-:W-:-:S04]  /*06c0*/  FFMA R30, R24, R29, 9.9999997473787516356e-06 ;  /* 0x3727c5ac181e7423 */ /* 0x008fc8000000001d */
[----:B------:R-:W3:Y:S01]  /*06d0*/  LDC.64 R28, c[0x0][0x220] ;  /* 0x00008800ff1c7b82 */ /* 0x000ee20000000a00 */
[C---:B------:R-:W-:Y:S02]  /*06e0*/  FSETP.GEU.AND P1, PT, R15.reuse, RZ, PT ;  /* 0x000000ff0f00720b */ /* 0x040fe40003f2e000 */
[----:B------:R-:W-:Y:S01]  /*06f0*/  FSETP.GEU.AND P6, PT, R14, RZ, PT ;  /* 0x000000ff0e00720b */ /* 0x000fe20003fce000 */
[----:B------:R-:W5:Y:S01]  /*0700*/  MUFU.RSQ R30, R30 ;  /* 0x0000001e001e7308 */ /* 0x000f620000001400 */
[----:B-1----:R-:W-:Y:S02]  /*0710*/  LOP3.LUT P0, RZ, R36, 0x80, RZ, 0xc0, !PT ;  /* 0x0000008024ff7812 */ /* 0x002fe4000780c0ff */
[----:B------:R-:W-:Y:S02]  /*0720*/  FSETP.GEU.AND P5, PT, R32, RZ, PT ;  /* 0x000000ff2000720b */ /* 0x000fe40003fae000 */
[----:B------:R-:W-:Y:S02]  /*0730*/  FSETP.GEU.AND P4, PT, R12, RZ, PT ;  /* 0x000000ff0c00720b */ /* 0x000fe40003f8e000 */
[----:B------:R-:W-:-:S02]  /*0740*/  SEL R15, R15, RZ, P1 ;  /* 0x000000ff0f0f7207 */ /* 0x000fc40000800000 */
[----:B------:R-:W-:Y:S01]  /*0750*/  SEL R14, R14, RZ, P6 ;  /* 0x000000ff0e0e7207 */ /* 0x000fe20003000000 */
[--C-:B----4-:R-:W-:Y:S01]  /*0760*/  IMAD.WIDE R24, R25, 0x4, R26.reuse ;  /* 0x0000000419187825 */ /* 0x110fe200078e021a */
[----:B------:R-:W-:Y:S02]  /*0770*/  LOP3.LUT R31, R31, 0x7f, R36, 0xf8, !PT ;  /* 0x0000007f1f1f7812 */ /* 0x000fe400078ef824 */
[----:B------:R-:W-:Y:S02]  /*0780*/  FSETP.GEU.AND P3, PT, R19, RZ, PT ;  /* 0x000000ff1300720b */ /* 0x000fe40003f6e000 */
[----:B------:R-:W-:Y:S02]  /*0790*/  FSETP.GEU.AND P2, PT, R18, RZ, PT ;  /* 0x000000ff1200720b */ /* 0x000fe40003f4e000 */
[----:B------:R-:W-:Y:S02]  /*07a0*/  FSETP.GEU.AND P1, PT, R17, RZ, PT ;  /* 0x000000ff1100720b */ /* 0x000fe40003f2e000 */
[----:B------:R-:W-:Y:S01]  /*07b0*/  FSETP.GEU.AND P6, PT, R16, RZ, PT ;  /* 0x000000ff1000720b */ /* 0x000fe20003fce000 */
[----:B------:R-:W-:Y:S01]  /*07c0*/  IMAD.WIDE R26, R13, 0x4, R26 ;  /* 0x000000040d1a7825 */ /* 0x000fe200078e021a */
[----:B------:R-:W-:-:S02]  /*07d0*/  SEL R13, R32, RZ, P5 ;  /* 0x000000ff200d7207 */ /* 0x000fc40002800000 */
[----:B------:R-:W-:Y:S01]  /*07e0*/  SEL R12, R12, RZ, P4 ;  /* 0x000000ff0c0c7207 */ /* 0x000fe20002000000 */
[----:B--2---:R-:W-:Y:S01]  /*07f0*/  IMAD.WIDE R22, R31, 0x4, R22 ;  /* 0x000000041f167825 */ /* 0x004fe200078e0216 */
[----:B------:R-:W-:Y:S02]  /*0800*/  SEL R19, R19, RZ, P3 ;  /* 0x000000ff13137207 */ /* 0x000fe40001800000 */
[----:B------:R-:W-:Y:S02]  /*0810*/  SEL R18, R18, RZ, P2 ;  /* 0x000000ff12127207 */ /* 0x000fe40001000000 */
[----:B------:R-:W-:Y:S02]  /*0820*/  SEL R17, R17, RZ, P1 ;  /* 0x000000ff11117207 */ /* 0x000fe40000800000 */
[----:B------:R-:W-:Y:S01]  /*0830*/  SEL R16, R16, RZ, P6 ;  /* 0x000000ff10107207 */ /* 0x000fe20003000000 */
[----:B------:R1:W-:Y:S04]  /*0840*/  STG.E.128 desc[UR6][R20.64], R8 ;  /* 0x0000000814007986 */ /* 0x0003e8000c101d06 */
[----:B------:R1:W-:Y:S04]  /*0850*/  STG.E.128 desc[UR6][R2.64], R4 ;  /* 0x0000000402007986 */ /* 0x0003e8000c101d06 */
[----:B------:R1:W-:Y:S04]  /*0860*/  STG.E.128 desc[UR6][R24.64], R12 ;  /* 0x0000000c18007986 */ /* 0x0003e8000c101d06 */
[----:B------:R1:W-:Y:S01]  /*0870*/  STG.E.128 desc[UR6][R26.64], R16 ;  /* 0x000000101a007986 */ /* 0x0003e2000c101d06 */
[----:B---3--:R-:W-:-:S03]  /*0880*/  IMAD.WIDE R28, R31, 0x4, R28 ;  /* 0x000000041f1c7825 */ /* 0x008fc600078e021c */
[----:B-----5:R1:W-:Y:S01]  /*0890*/  @!P0 STG.E desc[UR6][R22.64], R30 ;  /* 0x0000001e16008986 */ /* 0x0203e2000c101906 */
[----:B------:R-:W-:Y:S05]  /*08a0*/  @P0 EXIT ;  /* 0x000000000000094d */ /* 0x000fea0003800000 */
[----:B-1----:R-:W-:-:S05]  /*08b0*/  FMUL R3, R0, 0.0625 ;  /* 0x3d80000000037820 */ /* 0x002fca0000400000 */
[----:B------:R-:W-:Y:S01]  /*08c0*/  STG.E desc[UR6][R28.64], R3 ;  /* 0x000000031c007986 */ /* 0x000fe2000c101906 */
[----:B------:R-:W-:Y:S05]  /*08d0*/  EXIT ;  /* 0x000000000000794d */ /* 0x000fea0003800000 */
.L_x_0:
[----:B------:R-:W-:-:S00]  /*08e0*/  BRA `(.L_x_0) ;  /* 0xfffffffc00fc7947 */ /* 0x000fc0000383ffff */
[----:B------:R-:W-:-:S00]  /*08f0*/  NOP ;  /* 0x0000000000007918 */ /* 0x000fc00000000000 */
        /* <DEDUP_REMOVED lines=8> */
.L_x_1:


//--------------------- .nv.global.init           --------------------------
	.section	.nv.global.init,"aw",@progbits
.nv.global.init:
	.type		_$_str,@object
	.size		_$_str,(.L_0 - _$_str)
_$_str:
        /*0000*/ 	.byte	0x5f, 0x5f, 0x43, 0x55, 0x44, 0x41, 0x5f, 0x46, 0x54, 0x5a, 0x00
.L_0:


//--------------------- .nv.shared.triton_per_fused__native_batch_norm_legit_convolution_relu_39 --------------------------
	.section	.nv.shared.triton_per_fused__native_batch_norm_legit_convolution_relu_39,"aw",@nobits
	.sectionflags	@""
	.align	16
	.zero		1024


//--------------------- .nv.constant0.triton_per_fused__native_batch_norm_legit_convolution_relu_39 --------------------------
	.section	.nv.constant0.triton_per_fused__native_batch_norm_legit_convolution_relu_39,"a",@progbits
	.sectionflags	@""
	.align	4
.nv.constant0.triton_per_fused__native_batch_norm_legit_convolution_relu_39:
	.zero		576
